	.headerflags	@"EF_CUDA_TEXMODE_UNIFIED EF_CUDA_64BIT_ADDRESS EF_CUDA_ACCELERATORS EF_CUDA_SM90 EF_CUDA_VIRTUAL_SM(EF_CUDA_SM90)"
	.elftype	@"ET_EXEC"


//--------------------- .nv.info                  --------------------------
	.section	.nv.info,"",@"SHT_CUDA_INFO"
	.align	4


	//----- nvinfo : EIATTR_REGCOUNT
	.align		4
        /*0000*/ 	.byte	0x04, 0x2f
        /*0002*/ 	.short	(.L_1 - .L_0)
	.align		4
.L_0:
        /*0004*/ 	.word	index@(triton_poi_fused_convolution_relu_9)
        /*0008*/ 	.word	0x00000022


	//----- nvinfo : EIATTR_MIN_STACK_SIZE
	.align		4
.L_1:
        /*000c*/ 	.byte	0x04, 0x12
        /*000e*/ 	.short	(.L_3 - .L_2)
	.align		4
.L_2:
        /*0010*/ 	.word	index@(triton_poi_fused_convolution_relu_9)
        /*0014*/ 	.word	0x00000000


	//----- nvinfo : EIATTR_FRAME_SIZE
	.align		4
.L_3:
        /*0018*/ 	.byte	0x04, 0x11
        /*001a*/ 	.short	(.L_5 - .L_4)
	.align		4
.L_4:
        /*001c*/ 	.word	index@(triton_poi_fused_convolution_relu_9)
        /*0020*/ 	.word	0x00000000


	//----- nvinfo : EIATTR_MIN_STACK_SIZE
	.align		4
.L_5:
        /*0024*/ 	.byte	0x04, 0x12
        /*0026*/ 	.short	(.L_7 - .L_6)
	.align		4
.L_6:
        /*0028*/ 	.word	index@(triton_poi_fused_convolution_relu_9)
        /*002c*/ 	.word	0x00000000
.L_7:


//--------------------- .nv.info.triton_poi_fused_convolution_relu_9 --------------------------
	.section	.nv.info.triton_poi_fused_convolution_relu_9,"",@"SHT_CUDA_INFO"
	.sectionflags	@""
	.align	4


	//----- nvinfo : EIATTR_CUDA_API_VERSION
	.align		4
        /*0000*/ 	.byte	0x04, 0x37
        /*0002*/ 	.short	(.L_9 - .L_8)
.L_8:
        /*0004*/ 	.word	0x0000007c


	//----- nvinfo : EIATTR_KPARAM_INFO
	.align		4
.L_9:
        /*0008*/ 	.byte	0x04, 0x17
        /*000a*/ 	.short	(.L_11 - .L_10)
.L_10:
        /*000c*/ 	.word	0x00000000
        /*0010*/ 	.short	0x0003
        /*0012*/ 	.short	0x0018
        /*0014*/ 	.byte	0x00, 0xf0, 0x11, 0x00


	//----- nvinfo : EIATTR_KPARAM_INFO
	.align		4
.L_11:
        /*0018*/ 	.byte	0x04, 0x17
        /*001a*/ 	.short	(.L_13 - .L_12)
.L_12:
        /*001c*/ 	.word	0x00000000
        /*0020*/ 	.short	0x0002
        /*0022*/ 	.short	0x0010
        /*0024*/ 	.byte	0x00, 0xf4, 0x21, 0x00


	//----- nvinfo : EIATTR_KPARAM_INFO
	.align		4
.L_13:
        /*0028*/ 	.byte	0x04, 0x17
        /*002a*/ 	.short	(.L_15 - .L_14)
.L_14:
        /*002c*/ 	.word	0x00000000
        /*0030*/ 	.short	0x0001
        /*0032*/ 	.short	0x0008
        /*0034*/ 	.byte	0x00, 0xf4, 0x21, 0x00


	//----- nvinfo : EIATTR_KPARAM_INFO
	.align		4
.L_15:
        /*0038*/ 	.byte	0x04, 0x17
        /*003a*/ 	.short	(.L_17 - .L_16)
.L_16:
        /*003c*/ 	.word	0x00000000
        /*0040*/ 	.short	0x0000
        /*0042*/ 	.short	0x0000
        /*0044*/ 	.byte	0x00, 0xf4, 0x21, 0x00


	//----- nvinfo : EIATTR_SPARSE_MMA_MASK
	.align		4
.L_17:
        /*0048*/ 	.byte	0x03, 0x50
        /*004a*/ 	.short	0x0000


	//----- nvinfo : EIATTR_MAXREG_COUNT
	.align		4
        /*004c*/ 	.byte	0x03, 0x1b
        /*004e*/ 	.short	0x00ff


	//----- nvinfo : EIATTR_EXIT_INSTR_OFFSETS
	.align		4
        /*0050*/ 	.byte	0x04, 0x1c
        /*0052*/ 	.short	(.L_19 - .L_18)


	//   ....[0]....
.L_18:
        /*0054*/ 	.word	0x00000dc0


	//   ....[1]....
        /*0058*/ 	.word	0x00000e60


	//----- nvinfo : EIATTR_REQNTID
	.align		4
.L_19:
        /*005c*/ 	.byte	0x04, 0x10
        /*005e*/ 	.short	(.L_21 - .L_20)
.L_20:
        /*0060*/ 	.word	0x00000080
        /*0064*/ 	.word	0x00000001
        /*0068*/ 	.word	0x00000001


	//----- nvinfo : EIATTR_CBANK_PARAM_SIZE
	.align		4
.L_21:
        /*006c*/ 	.byte	0x03, 0x19
        /*006e*/ 	.short	0x001c


	//----- nvinfo : EIATTR_PARAM_CBANK
	.align		4
        /*0070*/ 	.byte	0x04, 0x0a
        /*0072*/ 	.short	(.L_23 - .L_22)
	.align		4
.L_22:
        /*0074*/ 	.word	index@(.nv.constant0.triton_poi_fused_convolution_relu_9)
        /*0078*/ 	.short	0x0210
        /*007a*/ 	.short	0x001c


	//----- nvinfo : EIATTR_SW_WAR
	.align		4
.L_23:
        /*007c*/ 	.byte	0x04, 0x36
        /*007e*/ 	.short	(.L_25 - .L_24)
.L_24:
        /*0080*/ 	.word	0x00000008
.L_25:


//--------------------- .nv.callgraph             --------------------------
	.section	.nv.callgraph,"",@"SHT_CUDA_CALLGRAPH"
	.align	4
	.sectionentsize	8
	.align		4
        /*0000*/ 	.word	0x00000000
	.align		4
        /*0004*/ 	.word	0xffffffff
	.align		4
        /*0008*/ 	.word	0x00000000
	.align		4
        /*000c*/ 	.word	0xfffffffe
	.align		4
        /*0010*/ 	.word	0x00000000
	.align		4
        /*0014*/ 	.word	0xfffffffd
	.align		4
        /*0018*/ 	.word	0x00000000
	.align		4
        /*001c*/ 	.word	0xfffffffc


//--------------------- .text.triton_poi_fused_convolution_relu_9 --------------------------
	.section	.text.triton_poi_fused_convolution_relu_9,"ax",@progbits
	.sectionflags	@"SHF_BARRIERS=1"
	.align	128
        .global         triton_poi_fused_convolution_relu_9
        .type           triton_poi_fused_convolution_relu_9,@function
        .size           triton_poi_fused_convolution_relu_9,(.L_x_1 - triton_poi_fused_convolution_relu_9)
        .other          triton_poi_fused_convolution_relu_9,@"STO_CUDA_ENTRY STV_DEFAULT"
triton_poi_fused_convolution_relu_9:
.text.triton_poi_fused_convolution_relu_9:
[----:B------:R-:W0:Y:S01]  /*0000*/  LDC R1, c[0x0][0x28] ;  /* 0x00000a00ff017b82 */ /* 0x000e220000000800 */
[----:B------:R-:W1:Y:S01]  /*0010*/  S2R R16, SR_TID.X ;  /* 0x0000000000107919 */ /* 0x000e620000002100 */
[----:B------:R-:W-:-:S06]  /*0020*/  IMAD.MOV.U32 R4, RZ, RZ, RZ ;  /* 0x000000ffff047224 */ /* 0x000fcc00078e00ff */
[----:B------:R-:W2:Y:S01]  /*0030*/  LDC.64 R30, c[0x0][0x210] ;  /* 0x00008400ff1e7b82 */ /* 0x000ea20000000a00 */
[----:B------:R-:W-:Y:S01]  /*0040*/  IMAD.MOV.U32 R2, RZ, RZ, RZ ;  /* 0x000000ffff027224 */ /* 0x000fe200078e00ff */
[----:B------:R-:W3:Y:S01]  /*0050*/  S2R R17, SR_CTAID.X ;  /* 0x0000000000117919 */ /* 0x000ee20000002500 */
[----:B------:R-:W-:Y:S01]  /*0060*/  IMAD.MOV.U32 R8, RZ, RZ, RZ ;  /* 0x000000ffff087224 */ /* 0x000fe200078e00ff */
[----:B------:R-:W-:Y:S01]  /*0070*/  CS2R R18, SRZ ;  /* 0x0000000000127805 */ /* 0x000fe2000001ff00 */
[----:B------:R-:W-:Y:S01]  /*0080*/  IMAD.MOV.U32 R10, RZ, RZ, RZ ;  /* 0x000000ffff0a7224 */ /* 0x000fe200078e00ff */
[----:B------:R-:W-:Y:S01]  /*0090*/  ULDC.64 UR6, c[0x0][0x208] ;  /* 0x0000820000067ab9 */ /* 0x000fe20000000a00 */
[----:B------:R-:W-:Y:S01]  /*00a0*/  IMAD.MOV.U32 R26, RZ, RZ, RZ ;  /* 0x000000ffff1a7224 */ /* 0x000fe200078e00ff */
[----:B------:R-:W4:Y:S01]  /*00b0*/  LDC.64 R24, c[0x0][0x218] ;  /* 0x00008600ff187b82 */ /* 0x000f220000000a00 */
[----:B-1----:R-:W-:Y:S02]  /*00c0*/  IMAD.SHL.U32 R6, R16, 0x4, RZ ;  /* 0x0000000410067824 */ /* 0x002fe400078e00ff */
[----:B---3--:R-:W-:-:S03]  /*00d0*/  IMAD.SHL.U32 R17, R17, 0x400, RZ ;  /* 0x0000040011117824 */ /* 0x008fc600078e00ff */
[----:B------:R-:W-:-:S04]  /*00e0*/  LOP3.LUT R6, R6, 0x1fc, RZ, 0xc0, !PT ;  /* 0x000001fc06067812 */ /* 0x000fc800078ec0ff */
[----:B------:R-:W-:Y:S02]  /*00f0*/  LOP3.LUT R5, R17, 0x2, R6, 0xfe, !PT ;  /* 0x0000000211057812 */ /* 0x000fe400078efe06 */
[----:B------:R-:W-:Y:S02]  /*0100*/  LOP3.LUT R3, R17, 0x1, R6, 0xfe, !PT ;  /* 0x0000000111037812 */ /* 0x000fe400078efe06 */
[----:B------:R-:W-:Y:S01]  /*0110*/  LOP3.LUT R9, R17, 0x201, R6, 0xfe, !PT ;  /* 0x0000020111097812 */ /* 0x000fe200078efe06 */
[----:B------:R-:W-:Y:S01]  /*0120*/  IMAD.HI R13, R5, -0x64a7c8c7, R4 ;  /* 0x9b583739050d7827 */ /* 0x000fe200078e0204 */
[----:B------:R-:W-:Y:S02]  /*0130*/  LOP3.LUT R11, R17, 0x202, R6, 0xfe, !PT ;  /* 0x00000202110b7812 */ /* 0x000fe400078efe06 */
[----:B------:R-:W-:Y:S01]  /*0140*/  LOP3.LUT R5, R17, R6, RZ, 0xfc, !PT ;  /* 0x0000000611057212 */ /* 0x000fe200078efcff */
[----:B------:R-:W-:Y:S01]  /*0150*/  IMAD.HI R12, R3, -0x64a7c8c7, R2 ;  /* 0x9b583739030c7827 */ /* 0x000fe200078e0202 */
[----:B------:R-:W-:-:S02]  /*0160*/  LOP3.LUT R3, R17, 0x3, R6, 0xfe, !PT ;  /* 0x0000000311037812 */ /* 0x000fc400078efe06 */
[----:B------:R-:W-:Y:S01]  /*0170*/  ISETP.GE.AND P0, PT, R5, 0xd2f00, PT ;  /* 0x000d2f000500780c */ /* 0x000fe20003f06270 */
[----:B------:R-:W-:Y:S01]  /*0180*/  IMAD.HI R0, R9, -0x64a7c8c7, R8 ;  /* 0x9b58373909007827 */ /* 0x000fe200078e0208 */
[----:B------:R-:W-:Y:S02]  /*0190*/  SHF.R.U32.HI R8, RZ, 0x1f, R13 ;  /* 0x0000001fff087819 */ /* 0x000fe4000001160d */
[----:B------:R-:W-:Y:S01]  /*01a0*/  LOP3.LUT R9, R17, 0x200, R6, 0xfe, !PT ;  /* 0x0000020011097812 */ /* 0x000fe200078efe06 */
[----:B------:R-:W-:Y:S01]  /*01b0*/  IMAD.HI R10, R11, -0x64a7c8c7, R10 ;  /* 0x9b5837390b0a7827 */ /* 0x000fe200078e020a */
[----:B------:R-:W-:Y:S02]  /*01c0*/  SHF.R.U32.HI R11, RZ, 0x1f, R12 ;  /* 0x0000001fff0b7819 */ /* 0x000fe4000001160c */
[----:B------:R-:W-:Y:S01]  /*01d0*/  LEA.HI.SX32 R13, R13, R8, 0x15 ;  /* 0x000000080d0d7211 */ /* 0x000fe200078faaff */
[----:B------:R-:W-:-:S03]  /*01e0*/  IMAD.HI R4, R5, -0x64a7c8c7, R4 ;  /* 0x9b58373905047827 */ /* 0x000fc600078e0204 */
[----:B------:R-:W-:Y:S01]  /*01f0*/  LEA.HI R14, R13, R13, RZ, 0x6 ;  /* 0x0000000d0d0e7211 */ /* 0x000fe200078f30ff */
[----:B------:R-:W-:Y:S01]  /*0200*/  IMAD.HI R7, R3, -0x64a7c8c7, R2 ;  /* 0x9b58373903077827 */ /* 0x000fe200078e0202 */
[----:B------:R-:W-:Y:S02]  /*0210*/  SHF.R.U32.HI R3, RZ, 0x1f, R4 ;  /* 0x0000001fff037819 */ /* 0x000fe40000011604 */
[----:B------:R-:W-:Y:S01]  /*0220*/  LEA.HI.SX32 R2, R12, R11, 0x15 ;  /* 0x0000000b0c027211 */ /* 0x000fe200078faaff */
[----:B------:R-:W-:Y:S01]  /*0230*/  IMAD.MOV.U32 R8, RZ, RZ, RZ ;  /* 0x000000ffff087224 */ /* 0x000fe200078e00ff */
[----:B------:R-:W-:Y:S01]  /*0240*/  LEA.HI.SX32 R11, R4, R3, 0x15 ;  /* 0x00000003040b7211 */ /* 0x000fe200078faaff */
[----:B--2---:R-:W-:Y:S01]  /*0250*/  IMAD.WIDE R30, R5, 0x4, R30 ;  /* 0x00000004051e7825 */ /* 0x004fe200078e021e */
[----:B------:R-:W-:Y:S02]  /*0260*/  LEA.HI R12, R2, R2, RZ, 0x6 ;  /* 0x00000002020c7211 */ /* 0x000fe400078f30ff */
[----:B------:R-:W-:Y:S01]  /*0270*/  LEA.HI R3, R11, R11, RZ, 0x6 ;  /* 0x0000000b0b037211 */ /* 0x000fe200078f30ff */
[----:B------:R-:W-:Y:S01]  /*0280*/  IMAD.HI R4, R9, -0x64a7c8c7, R8 ;  /* 0x9b58373909047827 */ /* 0x000fe200078e0208 */
[----:B------:R-:W-:-:S02]  /*0290*/  SHF.R.U32.HI R8, RZ, 0x1f, R7 ;  /* 0x0000001fff087819 */ /* 0x000fc40000011607 */
[----:B------:R-:W-:Y:S02]  /*02a0*/  LOP3.LUT R29, R12, 0xffffffc0, RZ, 0xc0, !PT ;  /* 0xffffffc00c1d7812 */ /* 0x000fe400078ec0ff */
[----:B------:R-:W-:Y:S02]  /*02b0*/  LEA.HI.SX32 R7, R7, R8, 0x15 ;  /* 0x0000000807077211 */ /* 0x000fe400078faaff */
[----:B------:R-:W-:Y:S01]  /*02c0*/  LOP3.LUT R12, R3, 0xffffffc0, RZ, 0xc0, !PT ;  /* 0xffffffc0030c7812 */ /* 0x000fe200078ec0ff */
[----:B------:R-:W-:Y:S01]  /*02d0*/  IMAD.IADD R29, R2, 0x1, -R29 ;  /* 0x00000001021d7824 */ /* 0x000fe200078e0a1d */
[----:B------:R-:W-:Y:S02]  /*02e0*/  LEA.HI R2, R7, R7, RZ, 0x6 ;  /* 0x0000000707027211 */ /* 0x000fe400078f30ff */
[----:B------:R-:W-:Y:S01]  /*02f0*/  LOP3.LUT R14, R14, 0xffffffc0, RZ, 0xc0, !PT ;  /* 0xffffffc00e0e7812 */ /* 0x000fe200078ec0ff */
[----:B------:R-:W-:Y:S01]  /*0300*/  IMAD.IADD R21, R11, 0x1, -R12 ;  /* 0x000000010b157824 */ /* 0x000fe200078e0a0c */
[----:B------:R-:W-:-:S02]  /*0310*/  LOP3.LUT R2, R2, 0xffffffc0, RZ, 0xc0, !PT ;  /* 0xffffffc002027812 */ /* 0x000fc400078ec0ff */
[----:B------:R-:W-:Y:S02]  /*0320*/  CS2R R22, SRZ ;  /* 0x0000000000167805 */ /* 0x000fe4000001ff00 */
[----:B------:R-:W-:Y:S01]  /*0330*/  SHF.R.U32.HI R11, RZ, 0x1f, R4 ;  /* 0x0000001fff0b7819 */ /* 0x000fe20000011604 */
[----:B------:R-:W-:Y:S01]  /*0340*/  IMAD.IADD R3, R13, 0x1, -R14 ;  /* 0x000000010d037824 */ /* 0x000fe200078e0a0e */
[----:B------:R-:W-:Y:S01]  /*0350*/  CS2R R12, SRZ ;  /* 0x00000000000c7805 */ /* 0x000fe2000001ff00 */
[----:B------:R-:W-:Y:S01]  /*0360*/  IMAD.IADD R7, R7, 0x1, -R2 ;  /* 0x0000000107077824 */ /* 0x000fe200078e0a02 */
[----:B------:R-:W-:Y:S02]  /*0370*/  CS2R R14, SRZ ;  /* 0x00000000000e7805 */ /* 0x000fe4000001ff00 */
[----:B------:R-:W-:Y:S01]  /*0380*/  LOP3.LUT R5, R17, 0x203, R6, 0xfe, !PT ;  /* 0x0000020311057812 */ /* 0x000fe200078efe06 */
[----:B----4-:R-:W-:Y:S01]  /*0390*/  IMAD.WIDE R28, R29, 0x4, R24 ;  /* 0x000000041d1c7825 */ /* 0x010fe200078e0218 */
[----:B------:R-:W-:-:S03]  /*03a0*/  LEA.HI.SX32 R8, R4, R11, 0x15 ;  /* 0x0000000b04087211 */ /* 0x000fc600078faaff */
[--C-:B------:R-:W-:Y:S01]  /*03b0*/  IMAD.WIDE R20, R21, 0x4, R24.reuse ;  /* 0x0000000415147825 */ /* 0x100fe200078e0218 */
[----:B------:R-:W2:Y:S03]  /*03c0*/  @!P0 LDG.E.EL R26, desc[UR6][R28.64] ;  /* 0x000000061c1a8981 */ /* 0x000ea6000c2e1900 */
[--C-:B------:R-:W-:Y:S01]  /*03d0*/  IMAD.WIDE R2, R3, 0x4, R24.reuse ;  /* 0x0000000403027825 */ /* 0x100fe200078e0218 */
[----:B------:R-:W3:Y:S03]  /*03e0*/  @!P0 LDG.E.EL R19, desc[UR6][R20.64] ;  /* 0x0000000614138981 */ /* 0x000ee6000c2e1900 */
[----:B------:R-:W-:Y:S01]  /*03f0*/  IMAD.WIDE R6, R7, 0x4, R24 ;  /* 0x0000000407067825 */ /* 0x000fe200078e0218 */
[----:B------:R-:W3:Y:S03]  /*0400*/  @!P0 LDG.E.128 R12, desc[UR6][R30.64] ;  /* 0x000000061e0c8981 */ /* 0x000ee6000c1e1d00 */
[----:B------:R-:W-:Y:S01]  /*0410*/  IMAD.MOV.U32 R4, RZ, RZ, RZ ;  /* 0x000000ffff047224 */ /* 0x000fe200078e00ff */
[----:B------:R1:W4:Y:S03]  /*0420*/  @!P0 LDG.E.EL R23, desc[UR6][R2.64] ;  /* 0x0000000602178981 */ /* 0x000326000c2e1900 */
[----:B------:R-:W-:Y:S01]  /*0430*/  IMAD.HI R4, R5, -0x64a7c8c7, R4 ;  /* 0x9b58373905047827 */ /* 0x000fe200078e0204 */
[----:B------:R5:W4:Y:S01]  /*0440*/  @!P0 LDG.E.EL R18, desc[UR6][R6.64] ;  /* 0x0000000606128981 */ /* 0x000b22000c2e1900 */
[----:B------:R-:W-:-:S02]  /*0450*/  SHF.R.U32.HI R5, RZ, 0x1f, R0 ;  /* 0x0000001fff057819 */ /* 0x000fc40000011600 */
[----:B------:R-:W-:Y:S02]  /*0460*/  ISETP.GE.AND P0, PT, R9, 0xd2f00, PT ;  /* 0x000d2f000900780c */ /* 0x000fe40003f06270 */
[----:B------:R-:W-:Y:S02]  /*0470*/  SHF.R.U32.HI R9, RZ, 0x1f, R10 ;  /* 0x0000001fff097819 */ /* 0x000fe4000001160a */
[----:B------:R-:W-:Y:S02]  /*0480*/  SHF.R.U32.HI R11, RZ, 0x1f, R4 ;  /* 0x0000001fff0b7819 */ /* 0x000fe40000011604 */
[----:B------:R-:W-:Y:S02]  /*0490*/  LEA.HI.SX32 R0, R0, R5, 0x15 ;  /* 0x0000000500007211 */ /* 0x000fe400078faaff */
[----:B------:R-:W-:Y:S02]  /*04a0*/  LEA.HI.SX32 R10, R10, R9, 0x15 ;  /* 0x000000090a0a7211 */ /* 0x000fe400078faaff */
[----:B01----:R-:W-:-:S02]  /*04b0*/  LEA.HI.SX32 R2, R4, R11, 0x15 ;  /* 0x0000000b04027211 */ /* 0x003fc400078faaff */
[----:B------:R-:W-:Y:S02]  /*04c0*/  LEA.HI R3, R0, R0, RZ, 0x6 ;  /* 0x0000000000037211 */ /* 0x000fe400078f30ff */
[----:B------:R-:W-:Y:S02]  /*04d0*/  LEA.HI R20, R8, R8, RZ, 0x6 ;  /* 0x0000000808147211 */ /* 0x000fe400078f30ff */
[----:B------:R-:W-:Y:S02]  /*04e0*/  LEA.HI R4, R10, R10, RZ, 0x6 ;  /* 0x0000000a0a047211 */ /* 0x000fe400078f30ff */
[----:B-----5:R-:W-:Y:S02]  /*04f0*/  LEA.HI R6, R2, R2, RZ, 0x6 ;  /* 0x0000000202067211 */ /* 0x020fe400078f30ff */
[----:B------:R-:W-:Y:S02]  /*0500*/  LOP3.LUT R3, R3, 0xffffffc0, RZ, 0xc0, !PT ;  /* 0xffffffc003037812 */ /* 0x000fe400078ec0ff */
[----:B------:R-:W-:-:S02]  /*0510*/  LOP3.LUT R21, R20, 0xffffffc0, RZ, 0xc0, !PT ;  /* 0xffffffc014157812 */ /* 0x000fc400078ec0ff */
[----:B------:R-:W-:Y:S01]  /*0520*/  LOP3.LUT R5, R4, 0xffffffc0, RZ, 0xc0, !PT ;  /* 0xffffffc004057812 */ /* 0x000fe200078ec0ff */
[----:B------:R-:W-:Y:S01]  /*0530*/  IMAD.IADD R3, R0, 0x1, -R3 ;  /* 0x0000000100037824 */ /* 0x000fe200078e0a03 */
[----:B------:R-:W-:Y:S01]  /*0540*/  LOP3.LUT R9, R6, 0xffffffc0, RZ, 0xc0, !PT ;  /* 0xffffffc006097812 */ /* 0x000fe200078ec0ff */
[----:B------:R-:W-:Y:S02]  /*0550*/  IMAD.IADD R21, R8, 0x1, -R21 ;  /* 0x0000000108157824 */ /* 0x000fe400078e0a15 */
[----:B------:R-:W-:Y:S01]  /*0560*/  IMAD.IADD R5, R10, 0x1, -R5 ;  /* 0x000000010a057824 */ /* 0x000fe200078e0a05 */
[----:B------:R-:W-:Y:S01]  /*0570*/  CS2R R10, SRZ ;  /* 0x00000000000a7805 */ /* 0x000fe2000001ff00 */
[----:B------:R-:W-:Y:S01]  /*0580*/  IMAD.IADD R27, R2, 0x1, -R9 ;  /* 0x00000001021b7824 */ /* 0x000fe200078e0a09 */
[----:B------:R-:W-:Y:S01]  /*0590*/  CS2R R8, SRZ ;  /* 0x0000000000087805 */ /* 0x000fe2000001ff00 */
[----:B------:R-:W-:Y:S02]  /*05a0*/  IMAD.MOV.U32 R2, RZ, RZ, RZ ;  /* 0x000000ffff027224 */ /* 0x000fe400078e00ff */
[----:B------:R-:W-:-:S03]  /*05b0*/  IMAD.WIDE R28, R3, 0x4, R24 ;  /* 0x00000004031c7825 */ /* 0x000fc600078e0218 */
[----:B------:R0:W5:Y:S01]  /*05c0*/  @!P0 LDG.E.128 R8, desc[UR6][R30.64+0x800] ;  /* 0x000800061e088981 */ /* 0x000162000c1e1d00 */
[----:B------:R-:W-:-:S03]  /*05d0*/  IMAD.WIDE R6, R21, 0x4, R24 ;  /* 0x0000000415067825 */ /* 0x000fc600078e0218 */
[----:B------:R-:W5:Y:S01]  /*05e0*/  @!P0 LDG.E.EL R2, desc[UR6][R28.64] ;  /* 0x000000061c028981 */ /* 0x000f62000c2e1900 */
[----:B------:R-:W-:-:S03]  /*05f0*/  IMAD.WIDE R20, R5, 0x4, R24 ;  /* 0x0000000405147825 */ /* 0x000fc600078e0218 */
[----:B------:R-:W5:Y:S01]  /*0600*/  @!P0 LDG.E.EL R22, desc[UR6][R6.64] ;  /* 0x0000000606168981 */ /* 0x000f62000c2e1900 */
[----:B------:R-:W-:Y:S01]  /*0610*/  IMAD.MOV.U32 R5, RZ, RZ, RZ ;  /* 0x000000ffff057224 */ /* 0x000fe200078e00ff */
[----:B------:R-:W1:Y:S01]  /*0620*/  S2UR UR5, SR_CgaCtaId ;  /* 0x00000000000579c3 */ /* 0x000e620000008800 */
[----:B------:R-:W-:Y:S02]  /*0630*/  IMAD.MOV.U32 R4, RZ, RZ, RZ ;  /* 0x000000ffff047224 */ /* 0x000fe400078e00ff */
[----:B------:R-:W-:Y:S02]  /*0640*/  IMAD.WIDE R24, R27, 0x4, R24 ;  /* 0x000000041b187825 */ /* 0x000fe400078e0218 */
[----:B------:R1:W5:Y:S01]  /*0650*/  @!P0 LDG.E.EL R5, desc[UR6][R20.64] ;  /* 0x0000000614058981 */ /* 0x000362000c2e1900 */
[----:B------:R-:W-:Y:S01]  /*0660*/  LOP3.LUT R17, R17, 0x7f, R16, 0xf8, !PT ;  /* 0x0000007f11117812 */ /* 0x000fe200078ef810 */
[----:B------:R-:W-:Y:S01]  /*0670*/  UMOV UR4, 0x400 ;  /* 0x0000040000047882 */ /* 0x000fe20000000000 */
[----:B0-----:R-:W0:Y:S01]  /*0680*/  LDC.64 R30, c[0x0][0x220] ;  /* 0x00008800ff1e7b82 */ /* 0x001e220000000a00 */
[----:B------:R0:W5:Y:S01]  /*0690*/  @!P0 LDG.E.EL R4, desc[UR6][R24.64] ;  /* 0x0000000618048981 */ /* 0x000162000c2e1900 */
[----:B------:R-:W0:Y:S01]  /*06a0*/  S2R R0, SR_TID.X ;  /* 0x0000000000007919 */ /* 0x000e220000002100 */
[----:B------:R-:W-:-:S04]  /*06b0*/  IMAD.MOV.U32 R16, RZ, RZ, RZ ;  /* 0x000000ffff107224 */ /* 0x000fc800078e00ff */
[----:B------:R-:W-:Y:S01]  /*06c0*/  IMAD.HI R3, R17, -0x64a7c8c7, R16 ;  /* 0x9b58373911037827 */ /* 0x000fe200078e0210 */
[----:B-1----:R-:W-:-:S03]  /*06d0*/  UPRMT UR4, UR5, 0x654, UR4 ;  /* 0x0000065405047896 */ /* 0x002fc60008000004 */
[----:B0-----:R-:W-:-:S05]  /*06e0*/  IMAD.SHL.U32 R16, R0, 0x4, RZ ;  /* 0x0000000400107824 */ /* 0x001fca00078e00ff */
[----:B------:R-:W-:-:S04]  /*06f0*/  LOP3.LUT R16, R16, 0x1fc, RZ, 0xc0, !PT ;  /* 0x000001fc10107812 */ /* 0x000fc800078ec0ff */
[----:B------:R-:W-:Y:S01]  /*0700*/  LEA R16, R16, UR4, 0x2 ;  /* 0x0000000410107c11 */ /* 0x000fe2000f8e10ff */
[----:B------:R-:W-:Y:S01]  /*0710*/  IMAD.MOV.U32 R20, RZ, RZ, RZ ;  /* 0x000000ffff147224 */ /* 0x000fe200078e00ff */
[C---:B------:R-:W-:Y:S02]  /*0720*/  LOP3.LUT R21, R17.reuse, 0x200, RZ, 0xfc, !PT ;  /* 0x0000020011157812 */ /* 0x040fe400078efcff */
[----:B------:R-:W-:Y:S02]  /*0730*/  LOP3.LUT R27, R17, 0x280, RZ, 0xfc, !PT ;  /* 0x00000280111b7812 */ /* 0x000fe400078efcff */
[----:B------:R-:W-:-:S04]  /*0740*/  LOP3.LUT R0, R0, 0x7f, RZ, 0xc0, !PT ;  /* 0x0000007f00007812 */ /* 0x000fc800078ec0ff */
[----:B------:R-:W-:Y:S01]  /*0750*/  LEA R0, R0, UR4, 0x2 ;  /* 0x0000000400007c11 */ /* 0x000fe2000f8e10ff */
[----:B------:R-:W-:Y:S01]  /*0760*/  IMAD.MOV.U32 R6, RZ, RZ, RZ ;  /* 0x000000ffff067224 */ /* 0x000fe200078e00ff */
[C---:B------:R-:W-:Y:S01]  /*0770*/  LOP3.LUT R7, R17.reuse, 0x80, RZ, 0xfc, !PT ;  /* 0x0000008011077812 */ /* 0x040fe200078efcff */
[----:B------:R-:W-:Y:S01]  /*0780*/  IMAD.MOV.U32 R24, RZ, RZ, RZ ;  /* 0x000000ffff187224 */ /* 0x000fe200078e00ff */
[----:B------:R-:W-:-:S03]  /*0790*/  LOP3.LUT R25, R17, 0x180, RZ, 0xfc, !PT ;  /* 0x0000018011197812 */ /* 0x000fc600078efcff */
[----:B------:R-:W-:Y:S01]  /*07a0*/  IMAD.HI R6, R7, -0x64a7c8c7, R6 ;  /* 0x9b58373907067827 */ /* 0x000fe200078e0206 */
[----:B------:R-:W-:-:S03]  /*07b0*/  LOP3.LUT R29, R17, 0x300, RZ, 0xfc, !PT ;  /* 0x00000300111d7812 */ /* 0x000fc600078efcff */
[----:B------:R-:W-:Y:S01]  /*07c0*/  IMAD.MOV.U32 R28, RZ, RZ, RZ ;  /* 0x000000ffff1c7224 */ /* 0x000fe200078e00ff */
[----:B------:R-:W-:Y:S02]  /*07d0*/  ISETP.GE.AND P5, PT, R17, 0xd2f00, PT ;  /* 0x000d2f001100780c */ /* 0x000fe40003fa6270 */
[----:B------:R-:W-:Y:S02]  /*07e0*/  ISETP.GE.AND P6, PT, R7, 0xd2f00, PT ;  /* 0x000d2f000700780c */ /* 0x000fe40003fc6270 */
[----:B---3--:R-:W-:Y:S01]  /*07f0*/  FSETP.GEU.AND P3, PT, R12, -R19, PT ;  /* 0x800000130c00720b */ /* 0x008fe20003f6e000 */
[----:B------:R-:W-:Y:S01]  /*0800*/  FADD R12, R19, R12 ;  /* 0x0000000c130c7221 */ /* 0x000fe20000000000 */
[----:B--2---:R-:W-:Y:S01]  /*0810*/  FSETP.GEU.AND P2, PT, R13, -R26, PT ;  /* 0x8000001a0d00720b */ /* 0x004fe20003f4e000 */
[----:B------:R-:W-:Y:S01]  /*0820*/  FADD R13, R26, R13 ;  /* 0x0000000d1a0d7221 */ /* 0x000fe20000000000 */
[----:B----4-:R-:W-:Y:S01]  /*0830*/  FSETP.GEU.AND P1, PT, R14, -R23, PT ;  /* 0x800000170e00720b */ /* 0x010fe20003f2e000 */
[----:B------:R-:W-:Y:S01]  /*0840*/  FADD R14, R23, R14 ;  /* 0x0000000e170e7221 */ /* 0x000fe20000000000 */
[----:B------:R-:W-:Y:S01]  /*0850*/  FSETP.GEU.AND P0, PT, R15, -R18, PT ;  /* 0x800000120f00720b */ /* 0x000fe20003f0e000 */
[----:B------:R-:W-:Y:S01]  /*0860*/  FADD R15, R18, R15 ;  /* 0x0000000f120f7221 */ /* 0x000fe20000000000 */
[----:B------:R-:W-:-:S02]  /*0870*/  SEL R12, R12, RZ, P3 ;  /* 0x000000ff0c0c7207 */ /* 0x000fc40001800000 */
[----:B------:R-:W-:Y:S02]  /*0880*/  SEL R13, R13, RZ, P2 ;  /* 0x000000ff0d0d7207 */ /* 0x000fe40001000000 */
[----:B------:R-:W-:Y:S02]  /*0890*/  SEL R14, R14, RZ, P1 ;  /* 0x000000ff0e0e7207 */ /* 0x000fe40000800000 */
[----:B------:R-:W-:-:S05]  /*08a0*/  SEL R15, R15, RZ, P0 ;  /* 0x000000ff0f0f7207 */ /* 0x000fca0000000000 */
[----:B------:R0:W-:Y:S01]  /*08b0*/  STS.128 [R16], R12 ;  /* 0x0000000c10007388 */ /* 0x0001e20000000c00 */
[----:B------:R-:W-:Y:S01]  /*08c0*/  LOP3.LUT R19, R17, 0x100, RZ, 0xfc, !PT ;  /* 0x0000010011137812 */ /* 0x000fe200078efcff */
[----:B------:R-:W-:Y:S02]  /*08d0*/  IMAD.MOV.U32 R18, RZ, RZ, RZ ;  /* 0x000000ffff127224 */ /* 0x000fe400078e00ff */
[----:B------:R-:W-:Y:S02]  /*08e0*/  IMAD.MOV.U32 R26, RZ, RZ, RZ ;  /* 0x000000ffff1a7224 */ /* 0x000fe400078e00ff */
[----:B------:R-:W-:Y:S01]  /*08f0*/  IMAD.HI R23, R19, -0x64a7c8c7, R18 ;  /* 0x9b58373913177827 */ /* 0x000fe200078e0212 */
[----:B0-----:R-:W-:-:S03]  /*0900*/  SHF.R.U32.HI R15, RZ, 0x1f, R3 ;  /* 0x0000001fff0f7819 */ /* 0x001fc60000011603 */
[----:B------:R-:W-:Y:S01]  /*0910*/  IMAD.HI R14, R21, -0x64a7c8c7, R20 ;  /* 0x9b583739150e7827 */ /* 0x000fe200078e0214 */
[----:B------:R-:W-:-:S03]  /*0920*/  LEA.HI.SX32 R3, R3, R15, 0x15 ;  /* 0x0000000f03037211 */ /* 0x000fc600078faaff */
[----:B------:R-:W-:Y:S01]  /*0930*/  IMAD.HI R12, R27, -0x64a7c8c7, R26 ;  /* 0x9b5837391b0c7827 */ /* 0x000fe200078e021a */
[----:B------:R-:W-:-:S04]  /*0940*/  SHF.R.U32.HI R15, RZ, 0x1f, R23 ;  /* 0x0000001fff0f7819 */ /* 0x000fc80000011617 */
[----:B------:R-:W-:Y:S02]  /*0950*/  LEA.HI.SX32 R23, R23, R15, 0x15 ;  /* 0x0000000f17177211 */ /* 0x000fe400078faaff */
[----:B------:R-:W-:Y:S02]  /*0960*/  SHF.R.U32.HI R15, RZ, 0x1f, R14 ;  /* 0x0000001fff0f7819 */ /* 0x000fe4000001160e */
[----:B-----5:R-:W-:Y:S01]  /*0970*/  FSETP.GEU.AND P2, PT, R9, -R2, PT ;  /* 0x800000020900720b */ /* 0x020fe20003f4e000 */
[----:B------:R-:W-:Y:S01]  /*0980*/  FADD R9, R2, R9 ;  /* 0x0000000902097221 */ /* 0x000fe20000000000 */
[----:B------:R-:W-:Y:S02]  /*0990*/  SHF.R.U32.HI R2, RZ, 0x1f, R12 ;  /* 0x0000001fff027819 */ /* 0x000fe4000001160c */
[----:B------:R-:W-:Y:S02]  /*09a0*/  LEA.HI.SX32 R14, R14, R15, 0x15 ;  /* 0x0000000f0e0e7211 */ /* 0x000fe400078faaff */
[----:B------:R-:W-:Y:S01]  /*09b0*/  LEA.HI.SX32 R15, R12, R2, 0x15 ;  /* 0x000000020c0f7211 */ /* 0x000fe200078faaff */
[----:B------:R-:W-:Y:S01]  /*09c0*/  BAR.SYNC.DEFER_BLOCKING 0x0 ;  /* 0x0000000000007b1d */ /* 0x000fe20000010000 */
[----:B------:R-:W-:Y:S01]  /*09d0*/  FSETP.GEU.AND P1, PT, R10, -R5, PT ;  /* 0x800000050a00720b */ /* 0x000fe20003f2e000 */
[----:B------:R-:W-:Y:S01]  /*09e0*/  FADD R10, R5, R10 ;  /* 0x0000000a050a7221 */ /* 0x000fe20000000000 */
[----:B------:R-:W-:Y:S01]  /*09f0*/  FSETP.GEU.AND P0, PT, R11, -R4, PT ;  /* 0x800000040b00720b */ /* 0x000fe20003f0e000 */
[----:B------:R-:W-:Y:S01]  /*0a00*/  FADD R11, R4, R11 ;  /* 0x0000000b040b7221 */ /* 0x000fe20000000000 */
[----:B------:R-:W-:Y:S01]  /*0a10*/  FSETP.GEU.AND P3, PT, R8, -R22, PT ;  /* 0x800000160800720b */ /* 0x000fe20003f6e000 */
[----:B------:R-:W0:Y:S04]  /*0a20*/  LDS R5, [R0] ;  /* 0x0000000000057984 */ /* 0x000e280000000800 */
[----:B------:R-:W1:Y:S04]  /*0a30*/  LDS R4, [R0+0x200] ;  /* 0x0002000000047984 */ /* 0x000e680000000800 */
[----:B------:R-:W2:Y:S04]  /*0a40*/  LDS R12, [R0+0x400] ;  /* 0x00040000000c7984 */ /* 0x000ea80000000800 */
[----:B------:R-:W3:Y:S01]  /*0a50*/  LDS R2, [R0+0x600] ;  /* 0x0006000000027984 */ /* 0x000ee20000000800 */
[----:B------:R-:W-:Y:S01]  /*0a60*/  FADD R8, R22, R8 ;  /* 0x0000000816087221 */ /* 0x000fe20000000000 */
[----:B------:R-:W-:-:S02]  /*0a70*/  SEL R9, R9, RZ, P2 ;  /* 0x000000ff09097207 */ /* 0x000fc40001000000 */
[----:B------:R-:W-:Y:S02]  /*0a80*/  SEL R10, R10, RZ, P1 ;  /* 0x000000ff0a0a7207 */ /* 0x000fe40000800000 */
[----:B------:R-:W-:Y:S02]  /*0a90*/  SEL R8, R8, RZ, P3 ;  /* 0x000000ff08087207 */ /* 0x000fe40001800000 */
[----:B------:R-:W-:Y:S01]  /*0aa0*/  SEL R11, R11, RZ, P0 ;  /* 0x000000ff0b0b7207 */ /* 0x000fe20000000000 */
[----:B------:R-:W-:Y:S06]  /*0ab0*/  BAR.SYNC.DEFER_BLOCKING 0x0 ;  /* 0x0000000000007b1d */ /* 0x000fec0000010000 */
[----:B------:R4:W-:Y:S02]  /*0ac0*/  STS.128 [R16], R8 ;  /* 0x0000000810007388 */ /* 0x0009e40000000c00 */
[----:B------:R-:W-:Y:S01]  /*0ad0*/  BAR.SYNC.DEFER_BLOCKING 0x0 ;  /* 0x0000000000007b1d */ /* 0x000fe20000010000 */
[----:B------:R-:W-:Y:S01]  /*0ae0*/  IMAD.HI R18, R25, -0x64a7c8c7, R24 ;  /* 0x9b58373919127827 */ /* 0x000fe200078e0218 */
[----:B------:R-:W-:-:S04]  /*0af0*/  SHF.R.U32.HI R13, RZ, 0x1f, R6 ;  /* 0x0000001fff0d7819 */ /* 0x000fc80000011606 */
[----:B------:R-:W-:Y:S02]  /*0b00*/  LEA.HI.SX32 R6, R6, R13, 0x15 ;  /* 0x0000000d06067211 */ /* 0x000fe400078faaff */
[----:B------:R-:W-:Y:S01]  /*0b10*/  SHF.R.U32.HI R13, RZ, 0x1f, R18 ;  /* 0x0000001fff0d7819 */ /* 0x000fe20000011612 */
[----:B------:R-:W5:Y:S04]  /*0b20*/  LDS R10, [R0] ;  /* 0x00000000000a7984 */ /* 0x000f680000000800 */
[----:B------:R-:W1:Y:S04]  /*0b30*/  LDS R9, [R0+0x200] ;  /* 0x0002000000097984 */ /* 0x000e680000000800 */
[----:B------:R-:W1:Y:S01]  /*0b40*/  LDS R8, [R0+0x400] ;  /* 0x0004000000087984 */ /* 0x000e620000000800 */
[----:B------:R-:W-:Y:S01]  /*0b50*/  LEA.HI.SX32 R18, R18, R13, 0x15 ;  /* 0x0000000d12127211 */ /* 0x000fe200078faaff */
[----:B----4-:R-:W-:-:S02]  /*0b60*/  IMAD R11, R3, -0xd2f, R17 ;  /* 0xfffff2d1030b7824 */ /* 0x010fc400078e0211 */
[----:B------:R-:W-:-:S04]  /*0b70*/  IMAD.HI R13, R29, -0x64a7c8c7, R28 ;  /* 0x9b5837391d0d7827 */ /* 0x000fc800078e021c */
[----:B------:R-:W-:Y:S02]  /*0b80*/  IMAD R7, R6, -0xd2f, R7 ;  /* 0xfffff2d106077824 */ /* 0x000fe400078e0207 */
[----:B------:R-:W-:Y:S01]  /*0b90*/  IMAD R11, R3, 0xd40, R11 ;  /* 0x00000d40030b7824 */ /* 0x000fe200078e020b */
[----:B------:R-:W-:Y:S01]  /*0ba0*/  SHF.R.U32.HI R16, RZ, 0x1f, R13 ;  /* 0x0000001fff107819 */ /* 0x000fe2000001160d */
[----:B------:R-:W-:Y:S01]  /*0bb0*/  IMAD R3, R18, -0xd2f, R25 ;  /* 0xfffff2d112037824 */ /* 0x000fe200078e0219 */
[----:B------:R-:W-:Y:S01]  /*0bc0*/  ISETP.GE.AND P4, PT, R19, 0xd2f00, PT ;  /* 0x000d2f001300780c */ /* 0x000fe20003f86270 */
[----:B------:R-:W-:Y:S01]  /*0bd0*/  IMAD R7, R6, 0xd40, R7 ;  /* 0x00000d4006077824 */ /* 0x000fe200078e0207 */
[----:B------:R-:W-:Y:S01]  /*0be0*/  LEA.HI.SX32 R16, R13, R16, 0x15 ;  /* 0x000000100d107211 */ /* 0x000fe200078faaff */
[----:B------:R-:W-:Y:S02]  /*0bf0*/  IMAD R6, R23, -0xd2f, R19 ;  /* 0xfffff2d117067824 */ /* 0x000fe400078e0213 */
[----:B------:R-:W-:-:S02]  /*0c00*/  IMAD R3, R18, 0xd40, R3 ;  /* 0x00000d4012037824 */ /* 0x000fc400078e0203 */
[----:B------:R-:W-:Y:S01]  /*0c10*/  IMAD.WIDE R18, R11, 0x4, R30 ;  /* 0x000000040b127825 */ /* 0x000fe200078e021e */
[----:B------:R-:W-:Y:S02]  /*0c20*/  ISETP.GE.AND P3, PT, R25, 0xd2f00, PT ;  /* 0x000d2f001900780c */ /* 0x000fe40003f66270 */
[----:B------:R-:W-:Y:S01]  /*0c30*/  LOP3.LUT R17, R17, 0x380, RZ, 0xfc, !PT ;  /* 0x0000038011117812 */ /* 0x000fe200078efcff */
[----:B------:R-:W-:Y:S01]  /*0c40*/  IMAD R13, R14, -0xd2f, R21 ;  /* 0xfffff2d10e0d7824 */ /* 0x000fe200078e0215 */
[----:B------:R-:W-:Y:S01]  /*0c50*/  ISETP.GE.AND P2, PT, R21, 0xd2f00, PT ;  /* 0x000d2f001500780c */ /* 0x000fe20003f46270 */
[----:B------:R-:W-:Y:S01]  /*0c60*/  IMAD R26, R15, -0xd2f, R27 ;  /* 0xfffff2d10f1a7824 */ /* 0x000fe200078e021b */
[----:B------:R-:W-:Y:S01]  /*0c70*/  ISETP.GE.AND P1, PT, R27, 0xd2f00, PT ;  /* 0x000d2f001b00780c */ /* 0x000fe20003f26270 */
[----:B------:R-:W-:Y:S01]  /*0c80*/  IMAD R23, R23, 0xd40, R6 ;  /* 0x00000d4017177824 */ /* 0x000fe200078e0206 */
[----:B------:R-:W-:Y:S01]  /*0c90*/  ISETP.GE.AND P0, PT, R29, 0xd2f00, PT ;  /* 0x000d2f001d00780c */ /* 0x000fe20003f06270 */
[----:B------:R-:W-:Y:S01]  /*0ca0*/  IMAD R29, R16, -0xd2f, R29 ;  /* 0xfffff2d1101d7824 */ /* 0x000fe200078e021d */
[----:B0-----:R0:W-:Y:S01]  /*0cb0*/  @!P5 STG.E desc[UR6][R18.64], R5 ;  /* 0x000000051200d986 */ /* 0x0011e2000c101906 */
[----:B------:R-:W-:Y:S01]  /*0cc0*/  ISETP.GE.AND P5, PT, R17, 0xd2f00, PT ;  /* 0x000d2f001100780c */ /* 0x000fe20003fa6270 */
[----:B------:R-:W-:-:S02]  /*0cd0*/  IMAD R13, R14, 0xd40, R13 ;  /* 0x00000d400e0d7824 */ /* 0x000fc400078e020d */
[----:B------:R-:W-:-:S04]  /*0ce0*/  IMAD.WIDE R6, R7, 0x4, R30 ;  /* 0x0000000407067825 */ /* 0x000fc800078e021e */
[----:B------:R-:W-:Y:S02]  /*0cf0*/  IMAD R11, R15, 0xd40, R26 ;  /* 0x00000d400f0b7824 */ /* 0x000fe400078e021a */
[----:B------:R-:W-:Y:S02]  /*0d00*/  IMAD R27, R16, 0xd40, R29 ;  /* 0x00000d40101b7824 */ /* 0x000fe400078e021d */
[--C-:B------:R-:W-:Y:S01]  /*0d10*/  IMAD.WIDE R14, R23, 0x4, R30.reuse ;  /* 0x00000004170e7825 */ /* 0x100fe200078e021e */
[----:B-1----:R0:W-:Y:S03]  /*0d20*/  @!P6 STG.E desc[UR6][R6.64], R4 ;  /* 0x000000040600e986 */ /* 0x0021e6000c101906 */
[--C-:B------:R-:W-:Y:S01]  /*0d30*/  IMAD.WIDE R20, R3, 0x4, R30.reuse ;  /* 0x0000000403147825 */ /* 0x100fe200078e021e */
[----:B--2---:R0:W-:Y:S03]  /*0d40*/  @!P4 STG.E desc[UR6][R14.64], R12 ;  /* 0x0000000c0e00c986 */ /* 0x0041e6000c101906 */
[--C-:B------:R-:W-:Y:S01]  /*0d50*/  IMAD.WIDE R22, R13, 0x4, R30.reuse ;  /* 0x000000040d167825 */ /* 0x100fe200078e021e */
[----:B---3--:R0:W-:Y:S03]  /*0d60*/  @!P3 STG.E desc[UR6][R20.64], R2 ;  /* 0x000000021400b986 */ /* 0x0081e6000c101906 */
[--C-:B------:R-:W-:Y:S01]  /*0d70*/  IMAD.WIDE R24, R11, 0x4, R30.reuse ;  /* 0x000000040b187825 */ /* 0x100fe200078e021e */
[----:B-----5:R0:W-:Y:S03]  /*0d80*/  @!P2 STG.E desc[UR6][R22.64], R10 ;  /* 0x0000000a1600a986 */ /* 0x0201e6000c101906 */
[----:B------:R-:W-:Y:S01]  /*0d90*/  IMAD.WIDE R26, R27, 0x4, R30 ;  /* 0x000000041b1a7825 */ /* 0x000fe200078e021e */
[----:B------:R0:W-:Y:S04]  /*0da0*/  @!P1 STG.E desc[UR6][R24.64], R9 ;  /* 0x0000000918009986 */ /* 0x0001e8000c101906 */
[----:B------:R0:W-:Y:S02]  /*0db0*/  @!P0 STG.E desc[UR6][R26.64], R8 ;  /* 0x000000081a008986 */ /* 0x0001e4000c101906 */
[----:B0-----:R-:W-:Y:S05]  /*0dc0*/  @P5 EXIT ;  /* 0x000000000000594d */ /* 0x001fea0003800000 */
[----:B0-----:R-:W0:Y:S01]  /*0dd0*/  LDS R5, [R0+0x600] ;  /* 0x0006000000057984 */ /* 0x001e220000000800 */
[----:B------:R-:W-:-:S04]  /*0de0*/  IMAD.MOV.U32 R16, RZ, RZ, RZ ;  /* 0x000000ffff107224 */ /* 0x000fc800078e00ff */
[----:B------:R-:W-:-:S05]  /*0df0*/  IMAD.HI R2, R17, -0x64a7c8c7, R16 ;  /* 0x9b58373911027827 */ /* 0x000fca00078e0210 */
[----:B------:R-:W-:-:S04]  /*0e00*/  SHF.R.U32.HI R3, RZ, 0x1f, R2 ;  /* 0x0000001fff037819 */ /* 0x000fc80000011602 */
[----:B------:R-:W-:-:S05]  /*0e10*/  LEA.HI.SX32 R3, R2, R3, 0x15 ;  /* 0x0000000302037211 */ /* 0x000fca00078faaff */
[----:B------:R-:W-:-:S04]  /*0e20*/  IMAD R16, R3, -0xd2f, R17 ;  /* 0xfffff2d103107824 */ /* 0x000fc800078e0211 */
[----:B------:R-:W-:-:S04]  /*0e30*/  IMAD R3, R3, 0xd40, R16 ;  /* 0x00000d4003037824 */ /* 0x000fc800078e0210 */
[----:B------:R-:W-:-:S05]  /*0e40*/  IMAD.WIDE R30, R3, 0x4, R30 ;  /* 0x00000004031e7825 */ /* 0x000fca00078e021e */
[----:B0-----:R-:W-:Y:S01]  /*0e50*/  STG.E desc[UR6][R30.64], R5 ;  /* 0x000000051e007986 */ /* 0x001fe2000c101906 */
[----:B------:R-:W-:Y:S05]  /*0e60*/  EXIT ;  /* 0x000000000000794d */ /* 0x000fea0003800000 */
.L_x_0:
[----:B------:R-:W-:-:S00]  /*0e70*/  BRA `(.L_x_0) ;  /* 0xfffffffc00fc7947 */ /* 0x000fc0000383ffff */
[----:B------:R-:W-:-:S00]  /*0e80*/  NOP ;  /* 0x0000000000007918 */ /* 0x000fc00000000000 */
[----:B------:R-:W-:-:S00]  /*0e90*/  NOP ;  /* 0x0000000000007918 */ /* 0x000fc00000000000 */
[----:B------:R-:W-:-:S00]  /*0ea0*/  NOP ;  /* 0x0000000000007918 */ /* 0x000fc00000000000 */
[----:B------:R-:W-:-:S00]  /*0eb0*/  NOP ;  /* 0x0000000000007918 */ /* 0x000fc00000000000 */
[----:B------:R-:W-:-:S00]  /*0ec0*/  NOP ;  /* 0x0000000000007918 */ /* 0x000fc00000000000 */
[----:B------:R-:W-:-:S00]  /*0ed0*/  NOP ;  /* 0x0000000000007918 */ /* 0x000fc00000000000 */
[----:B------:R-:W-:-:S00]  /*0ee0*/  NOP ;  /* 0x0000000000007918 */ /* 0x000fc00000000000 */
[----:B------:R-:W-:-:S00]  /*0ef0*/  NOP ;  /* 0x0000000000007918 */ /* 0x000fc00000000000 */
.L_x_1:


//--------------------- .nv.shared.triton_poi_fused_convolution_relu_9 --------------------------
	.section	.nv.shared.triton_poi_fused_convolution_relu_9,"aw",@nobits
	.sectionflags	@""
	.align	16
	.zero		1024


//--------------------- .nv.constant0.triton_poi_fused_convolution_relu_9 --------------------------
	.section	.nv.constant0.triton_poi_fused_convolution_relu_9,"a",@progbits
	.sectionflags	@""
	.align	4
.nv.constant0.triton_poi_fused_convolution_relu_9:
	.zero		556
